//
// Generated by NVIDIA NVVM Compiler
//
// Compiler Build ID: CL-36424714
// Cuda compilation tools, release 13.0, V13.0.88
// Based on NVVM 20.0.0
//

.version 9.0
.target sm_100
.address_size 64

	// .globl	_Z13sumArrayOnGPUPfS_S_

.visible .entry _Z13sumArrayOnGPUPfS_S_(
	.param .u64 .ptr .align 1 _Z13sumArrayOnGPUPfS_S__param_0,
	.param .u64 .ptr .align 1 _Z13sumArrayOnGPUPfS_S__param_1,
	.param .u64 .ptr .align 1 _Z13sumArrayOnGPUPfS_S__param_2
)
{
	.reg .b32 	%r<2>;
	.reg .b32 	%f<4>;
	.reg .b64 	%rd<11>;

	ld.param.u64 	%rd1, [_Z13sumArrayOnGPUPfS_S__param_0];
	ld.param.u64 	%rd2, [_Z13sumArrayOnGPUPfS_S__param_1];
	ld.param.u64 	%rd3, [_Z13sumArrayOnGPUPfS_S__param_2];
	cvta.to.global.u64 	%rd4, %rd3;
	cvta.to.global.u64 	%rd5, %rd2;
	cvta.to.global.u64 	%rd6, %rd1;
	mov.u32 	%r1, %tid.x;
	mul.wide.u32 	%rd7, %r1, 4;
	add.s64 	%rd8, %rd6, %rd7;
	ld.global.f32 	%f1, [%rd8];
	add.s64 	%rd9, %rd5, %rd7;
	ld.global.f32 	%f2, [%rd9];
	add.f32 	%f3, %f1, %f2;
	add.s64 	%rd10, %rd4, %rd7;
	st.global.f32 	[%rd10], %f3;
	ret;

}
	// .globl	_Z16gensumArrayOnGPUPfS_S_
.visible .entry _Z16gensumArrayOnGPUPfS_S_(
	.param .u64 .ptr .align 1 _Z16gensumArrayOnGPUPfS_S__param_0,
	.param .u64 .ptr .align 1 _Z16gensumArrayOnGPUPfS_S__param_1,
	.param .u64 .ptr .align 1 _Z16gensumArrayOnGPUPfS_S__param_2
)
{
	.reg .b32 	%r<5>;
	.reg .b32 	%f<4>;
	.reg .b64 	%rd<11>;

	ld.param.u64 	%rd1, [_Z16gensumArrayOnGPUPfS_S__param_0];
	ld.param.u64 	%rd2, [_Z16gensumArrayOnGPUPfS_S__param_1];
	ld.param.u64 	%rd3, [_Z16gensumArrayOnGPUPfS_S__param_2];
	cvta.to.global.u64 	%rd4, %rd3;
	cvta.to.global.u64 	%rd5, %rd2;
	cvta.to.global.u64 	%rd6, %rd1;
	mov.u32 	%r1, %ctaid.x;
	mov.u32 	%r2, %ntid.x;
	mov.u32 	%r3, %tid.x;
	mad.lo.s32 	%r4, %r1, %r2, %r3;
	mul.wide.s32 	%rd7, %r4, 4;
	add.s64 	%rd8, %rd6, %rd7;
	ld.global.f32 	%f1, [%rd8];
	add.s64 	%rd9, %rd5, %rd7;
	ld.global.f32 	%f2, [%rd9];
	add.f32 	%f3, %f1, %f2;
	add.s64 	%rd10, %rd4, %rd7;
	st.global.f32 	[%rd10], %f3;
	ret;

}


// ===== COMPILED SASS (sm_100) =====

	.target	sm_100

	.elftype	@"ET_EXEC"


//--------------------- .note.nv.tkinfo           --------------------------
	.section	.note.nv.tkinfo,"",@"SHT_NOTE"
	.sectionflags	@"SHF_NOTE_NV_TKINFO"
	.tkinfo
        /*0018*/ 	.word	0x00000002
        /*0030*/ 	.string	""
        /*0030*/ 	.string	"ptxas"
        /*0030*/ 	.string	"Cuda compilation tools, release 13.0, V13.0.88"
        /*0030*/ 	.string	"Build cuda_13.0.r13.0/compiler.36424714_0"
        /*0030*/ 	.string	"-arch sm_100 -m 64 "



//--------------------- .note.nv.cuinfo           --------------------------
	.section	.note.nv.cuinfo,"",@"SHT_NOTE"
	.sectionflags	@"SHF_NOTE_NV_CUINFO"
        /*0018*/ 	.short	0x0002
        /*001a*/ 	.short	0x0064
        /*001c*/ 	.short	0x0082
	.zero		2


//--------------------- .nv.info                  --------------------------
	.section	.nv.info,"",@"SHT_CUDA_INFO"
	.align	4


	//----- nvinfo : EIATTR_REGCOUNT
	.align		4
        /*0000*/ 	.byte	0x04, 0x2f
        /*0002*/ 	.short	(.L_1 - .L_0)
	.align		4
.L_0:
        /*0004*/ 	.word	index@(_Z13sumArrayOnGPUPfS_S_)
        /*0008*/ 	.word	0x0000000c


	//----- nvinfo : EIATTR_FRAME_SIZE
	.align		4
.L_1:
        /*000c*/ 	.byte	0x04, 0x11
        /*000e*/ 	.short	(.L_3 - .L_2)
	.align		4
.L_2:
        /*0010*/ 	.word	index@(_Z13sumArrayOnGPUPfS_S_)
        /*0014*/ 	.word	0x00000000


	//----- nvinfo : EIATTR_REGCOUNT
	.align		4
.L_3:
        /*0018*/ 	.byte	0x04, 0x2f
        /*001a*/ 	.short	(.L_5 - .L_4)
	.align		4
.L_4:
        /*001c*/ 	.word	index@(_Z16gensumArrayOnGPUPfS_S_)
        /*0020*/ 	.word	0x0000000c


	//----- nvinfo : EIATTR_FRAME_SIZE
	.align		4
.L_5:
        /*0024*/ 	.byte	0x04, 0x11
        /*0026*/ 	.short	(.L_7 - .L_6)
	.align		4
.L_6:
        /*0028*/ 	.word	index@(_Z16gensumArrayOnGPUPfS_S_)
        /*002c*/ 	.word	0x00000000


	//----- nvinfo : EIATTR_MIN_STACK_SIZE
	.align		4
.L_7:
        /*0030*/ 	.byte	0x04, 0x12
        /*0032*/ 	.short	(.L_9 - .L_8)
	.align		4
.L_8:
        /*0034*/ 	.word	index@(_Z16gensumArrayOnGPUPfS_S_)
        /*0038*/ 	.word	0x00000000


	//----- nvinfo : EIATTR_MIN_STACK_SIZE
	.align		4
.L_9:
        /*003c*/ 	.byte	0x04, 0x12
        /*003e*/ 	.short	(.L_11 - .L_10)
	.align		4
.L_10:
        /*0040*/ 	.word	index@(_Z13sumArrayOnGPUPfS_S_)
        /*0044*/ 	.word	0x00000000
.L_11:


//--------------------- .nv.compat                --------------------------
	.section	.nv.compat,"",@"SHT_CUDA_COMPAT_INFO"
	.align	4
        /*0000*/ 	.byte	0x02, 0x09, 0x00, 0x00, 0x02, 0x02, 0x01, 0x00, 0x02, 0x05, 0x05, 0x00, 0x03, 0x07, 0x01, 0x01
        /*0010*/ 	.byte	0x02, 0x03, 0x00, 0x00, 0x02, 0x06, 0x01, 0x00, 0x04, 0x0b, 0x08, 0x00, 0x09, 0x00, 0x00, 0x00
        /*0020*/ 	.byte	0x00, 0x00, 0x00, 0x00


//--------------------- .nv.info._Z16gensumArrayOnGPUPfS_S_ --------------------------
	.section	.nv.info._Z16gensumArrayOnGPUPfS_S_,"",@"SHT_CUDA_INFO"
	.sectionflags	@""
	.align	4


	//----- nvinfo : EIATTR_CUDA_API_VERSION
	.align		4
        /*0000*/ 	.byte	0x04, 0x37
        /*0002*/ 	.short	(.L_13 - .L_12)
.L_12:
        /*0004*/ 	.word	0x00000082


	//----- nvinfo : EIATTR_KPARAM_INFO
	.align		4
.L_13:
        /*0008*/ 	.byte	0x04, 0x17
        /*000a*/ 	.short	(.L_15 - .L_14)
.L_14:
        /*000c*/ 	.word	0x00000000
        /*0010*/ 	.short	0x0002
        /*0012*/ 	.short	0x0010
        /*0014*/ 	.byte	0x00, 0xf5, 0x21, 0x00


	//----- nvinfo : EIATTR_KPARAM_INFO
	.align		4
.L_15:
        /*0018*/ 	.byte	0x04, 0x17
        /*001a*/ 	.short	(.L_17 - .L_16)
.L_16:
        /*001c*/ 	.word	0x00000000
        /*0020*/ 	.short	0x0001
        /*0022*/ 	.short	0x0008
        /*0024*/ 	.byte	0x00, 0xf5, 0x21, 0x00


	//----- nvinfo : EIATTR_KPARAM_INFO
	.align		4
.L_17:
        /*0028*/ 	.byte	0x04, 0x17
        /*002a*/ 	.short	(.L_19 - .L_18)
.L_18:
        /*002c*/ 	.word	0x00000000
        /*0030*/ 	.short	0x0000
        /*0032*/ 	.short	0x0000
        /*0034*/ 	.byte	0x00, 0xf5, 0x21, 0x00


	//----- nvinfo : EIATTR_SPARSE_MMA_MASK
	.align		4
.L_19:
        /*0038*/ 	.byte	0x03, 0x50
        /*003a*/ 	.short	0x0000


	//----- nvinfo : EIATTR_MAXREG_COUNT
	.align		4
        /*003c*/ 	.byte	0x03, 0x1b
        /*003e*/ 	.short	0x00ff


	//----- nvinfo : EIATTR_MERCURY_ISA_VERSION
	.align		4
        /*0040*/ 	.byte	0x03, 0x5f
        /*0042*/ 	.short	0x0101


	//----- nvinfo : EIATTR_VRC_CTA_INIT_COUNT
	.align		4
        /*0044*/ 	.byte	0x02, 0x4a
	.zero		1
	.zero		1


	//----- nvinfo : EIATTR_EXIT_INSTR_OFFSETS
	.align		4
        /*0048*/ 	.byte	0x04, 0x1c
        /*004a*/ 	.short	(.L_21 - .L_20)


	//   ....[0]....
.L_20:
        /*004c*/ 	.word	0x00000100


	//----- nvinfo : EIATTR_CBANK_PARAM_SIZE
	.align		4
.L_21:
        /*0050*/ 	.byte	0x03, 0x19
        /*0052*/ 	.short	0x0018


	//----- nvinfo : EIATTR_PARAM_CBANK
	.align		4
        /*0054*/ 	.byte	0x04, 0x0a
        /*0056*/ 	.short	(.L_23 - .L_22)
	.align		4
.L_22:
        /*0058*/ 	.word	index@(.nv.constant0._Z16gensumArrayOnGPUPfS_S_)
        /*005c*/ 	.short	0x0380
        /*005e*/ 	.short	0x0018


	//----- nvinfo : EIATTR_SW_WAR
	.align		4
.L_23:
        /*0060*/ 	.byte	0x04, 0x36
        /*0062*/ 	.short	(.L_25 - .L_24)
.L_24:
        /*0064*/ 	.word	0x00000008
.L_25:


//--------------------- .nv.info._Z13sumArrayOnGPUPfS_S_ --------------------------
	.section	.nv.info._Z13sumArrayOnGPUPfS_S_,"",@"SHT_CUDA_INFO"
	.sectionflags	@""
	.align	4


	//----- nvinfo : EIATTR_CUDA_API_VERSION
	.align		4
        /*0000*/ 	.byte	0x04, 0x37
        /*0002*/ 	.short	(.L_27 - .L_26)
.L_26:
        /*0004*/ 	.word	0x00000082


	//----- nvinfo : EIATTR_KPARAM_INFO
	.align		4
.L_27:
        /*0008*/ 	.byte	0x04, 0x17
        /*000a*/ 	.short	(.L_29 - .L_28)
.L_28:
        /*000c*/ 	.word	0x00000000
        /*0010*/ 	.short	0x0002
        /*0012*/ 	.short	0x0010
        /*0014*/ 	.byte	0x00, 0xf5, 0x21, 0x00


	//----- nvinfo : EIATTR_KPARAM_INFO
	.align		4
.L_29:
        /*0018*/ 	.byte	0x04, 0x17
        /*001a*/ 	.short	(.L_31 - .L_30)
.L_30:
        /*001c*/ 	.word	0x00000000
        /*0020*/ 	.short	0x0001
        /*0022*/ 	.short	0x0008
        /*0024*/ 	.byte	0x00, 0xf5, 0x21, 0x00


	//----- nvinfo : EIATTR_KPARAM_INFO
	.align		4
.L_31:
        /*0028*/ 	.byte	0x04, 0x17
        /*002a*/ 	.short	(.L_33 - .L_32)
.L_32:
        /*002c*/ 	.word	0x00000000
        /*0030*/ 	.short	0x0000
        /*0032*/ 	.short	0x0000
        /*0034*/ 	.byte	0x00, 0xf5, 0x21, 0x00


	//----- nvinfo : EIATTR_SPARSE_MMA_MASK
	.align		4
.L_33:
        /*0038*/ 	.byte	0x03, 0x50
        /*003a*/ 	.short	0x0000


	//----- nvinfo : EIATTR_MAXREG_COUNT
	.align		4
        /*003c*/ 	.byte	0x03, 0x1b
        /*003e*/ 	.short	0x00ff


	//----- nvinfo : EIATTR_MERCURY_ISA_VERSION
	.align		4
        /*0040*/ 	.byte	0x03, 0x5f
        /*0042*/ 	.short	0x0101


	//----- nvinfo : EIATTR_VRC_CTA_INIT_COUNT
	.align		4
        /*0044*/ 	.byte	0x02, 0x4a
	.zero		1
	.zero		1


	//----- nvinfo : EIATTR_EXIT_INSTR_OFFSETS
	.align		4
        /*0048*/ 	.byte	0x04, 0x1c
        /*004a*/ 	.short	(.L_35 - .L_34)


	//   ....[0]....
.L_34:
        /*004c*/ 	.word	0x000000d0


	//----- nvinfo : EIATTR_CBANK_PARAM_SIZE
	.align		4
.L_35:
        /*0050*/ 	.byte	0x03, 0x19
        /*0052*/ 	.short	0x0018


	//----- nvinfo : EIATTR_PARAM_CBANK
	.align		4
        /*0054*/ 	.byte	0x04, 0x0a
        /*0056*/ 	.short	(.L_37 - .L_36)
	.align		4
.L_36:
        /*0058*/ 	.word	index@(.nv.constant0._Z13sumArrayOnGPUPfS_S_)
        /*005c*/ 	.short	0x0380
        /*005e*/ 	.short	0x0018


	//----- nvinfo : EIATTR_SW_WAR
	.align		4
.L_37:
        /*0060*/ 	.byte	0x04, 0x36
        /*0062*/ 	.short	(.L_39 - .L_38)
.L_38:
        /*0064*/ 	.word	0x00000008
.L_39:


//--------------------- .nv.callgraph             --------------------------
	.section	.nv.callgraph,"",@"SHT_CUDA_CALLGRAPH"
	.align	4
	.sectionentsize	8
	.align		4
        /*0000*/ 	.word	0x00000000
	.align		4
        /*0004*/ 	.word	0xffffffff
	.align		4
        /*0008*/ 	.word	0x00000000
	.align		4
        /*000c*/ 	.word	0xfffffffe
	.align		4
        /*0010*/ 	.word	0x00000000
	.align		4
        /*0014*/ 	.word	0xfffffffd
	.align		4
        /*0018*/ 	.word	0x00000000
	.align		4
        /*001c*/ 	.word	0xfffffffc


//--------------------- .text._Z16gensumArrayOnGPUPfS_S_ --------------------------
	.section	.text._Z16gensumArrayOnGPUPfS_S_,"ax",@progbits
	.align	128
        .global         _Z16gensumArrayOnGPUPfS_S_
        .type           _Z16gensumArrayOnGPUPfS_S_,@function
        .size           _Z16gensumArrayOnGPUPfS_S_,(.L_x_2 - _Z16gensumArrayOnGPUPfS_S_)
        .other          _Z16gensumArrayOnGPUPfS_S_,@"STO_CUDA_ENTRY STV_DEFAULT"
_Z16gensumArrayOnGPUPfS_S_:
.text._Z16gensumArrayOnGPUPfS_S_:
[----:B------:R-:W-:Y:S01]  /*0000*/  LDC R1, c[0x0][0x37c] ;  /* 0x0000df00ff017b82 */ /* 0x000fe20000000800 */
[----:B------:R-:W0:Y:S07]  /*0010*/  S2R R0, SR_TID.X ;  /* 0x0000000000007919 */ /* 0x000e2e0000002100 */
[----:B------:R-:W0:Y:S01]  /*0020*/  S2UR UR6, SR_CTAID.X ;  /* 0x00000000000679c3 */ /* 0x000e220000002500 */
[----:B------:R-:W1:Y:S07]  /*0030*/  LDCU.64 UR4, c[0x0][0x358] ;  /* 0x00006b00ff0477ac */ /* 0x000e6e0008000a00 */
[----:B------:R-:W0:Y:S08]  /*0040*/  LDC R9, c[0x0][0x360] ;  /* 0x0000d800ff097b82 */ /* 0x000e300000000800 */
[----:B------:R-:W2:Y:S08]  /*0050*/  LDC.64 R2, c[0x0][0x380] ;  /* 0x0000e000ff027b82 */ /* 0x000eb00000000a00 */
[----:B------:R-:W3:Y:S01]  /*0060*/  LDC.64 R4, c[0x0][0x388] ;  /* 0x0000e200ff047b82 */ /* 0x000ee20000000a00 */
[----:B0-----:R-:W-:-:S07]  /*0070*/  IMAD R9, R9, UR6, R0 ;  /* 0x0000000609097c24 */ /* 0x001fce000f8e0200 */
[----:B------:R-:W0:Y:S01]  /*0080*/  LDC.64 R6, c[0x0][0x390] ;  /* 0x0000e400ff067b82 */ /* 0x000e220000000a00 */
[----:B--2---:R-:W-:-:S06]  /*0090*/  IMAD.WIDE R2, R9, 0x4, R2 ;  /* 0x0000000409027825 */ /* 0x004fcc00078e0202 */
[----:B-1----:R-:W2:Y:S01]  /*00a0*/  LDG.E R2, desc[UR4][R2.64] ;  /* 0x0000000402027981 */ /* 0x002ea2000c1e1900 */
[----:B---3--:R-:W-:-:S06]  /*00b0*/  IMAD.WIDE R4, R9, 0x4, R4 ;  /* 0x0000000409047825 */ /* 0x008fcc00078e0204 */
[----:B------:R-:W2:Y:S01]  /*00c0*/  LDG.E R5, desc[UR4][R4.64] ;  /* 0x0000000404057981 */ /* 0x000ea2000c1e1900 */
[----:B0-----:R-:W-:-:S04]  /*00d0*/  IMAD.WIDE R6, R9, 0x4, R6 ;  /* 0x0000000409067825 */ /* 0x001fc800078e0206 */
[----:B--2---:R-:W-:-:S05]  /*00e0*/  FADD R9, R2, R5 ;  /* 0x0000000502097221 */ /* 0x004fca0000000000 */
[----:B------:R-:W-:Y:S01]  /*00f0*/  STG.E desc[UR4][R6.64], R9 ;  /* 0x0000000906007986 */ /* 0x000fe2000c101904 */
[----:B------:R-:W-:Y:S05]  /*0100*/  EXIT ;  /* 0x000000000000794d */ /* 0x000fea0003800000 */
.L_x_0:
[----:B------:R-:W-:-:S00]  /*0110*/  BRA `(.L_x_0) ;  /* 0xfffffffc00fc7947 */ /* 0x000fc0000383ffff */
[----:B------:R-:W-:-:S00]  /*0120*/  NOP ;  /* 0x0000000000007918 */ /* 0x000fc00000000000 */
        /* <DEDUP_REMOVED lines=13> */
.L_x_2:


//--------------------- .text._Z13sumArrayOnGPUPfS_S_ --------------------------
	.section	.text._Z13sumArrayOnGPUPfS_S_,"ax",@progbits
	.align	128
        .global         _Z13sumArrayOnGPUPfS_S_
        .type           _Z13sumArrayOnGPUPfS_S_,@function
        .size           _Z13sumArrayOnGPUPfS_S_,(.L_x_3 - _Z13sumArrayOnGPUPfS_S_)
        .other          _Z13sumArrayOnGPUPfS_S_,@"STO_CUDA_ENTRY STV_DEFAULT"
_Z13sumArrayOnGPUPfS_S_:
.text._Z13sumArrayOnGPUPfS_S_:
[----:B------:R-:W-:Y:S01]  /*0000*/  LDC R1, c[0x0][0x37c] ;  /* 0x0000df00ff017b82 */ /* 0x000fe20000000800 */
[----:B------:R-:W0:Y:S07]  /*0010*/  S2R R9, SR_TID.X ;  /* 0x0000000000097919 */ /* 0x000e2e0000002100 */
[----:B------:R-:W0:Y:S01]  /*0020*/  LDC.64 R2, c[0x0][0x380] ;  /* 0x0000e000ff027b82 */ /* 0x000e220000000a00 */
[----:B------:R-:W1:Y:S07]  /*0030*/  LDCU.64 UR4, c[0x0][0x358] ;  /* 0x00006b00ff0477ac */ /* 0x000e6e0008000a00 */
[----:B------:R-:W2:Y:S08]  /*0040*/  LDC.64 R4, c[0x0][0x388] ;  /* 0x0000e200ff047b82 */ /* 0x000eb00000000a00 */
[----:B------:R-:W3:Y:S01]  /*0050*/  LDC.64 R6, c[0x0][0x390] ;  /* 0x0000e400ff067b82 */ /* 0x000ee20000000a00 */
[----:B0-----:R-:W-:-:S04]  /*0060*/  IMAD.WIDE.U32 R2, R9, 0x4, R2 ;  /* 0x0000000409027825 */ /* 0x001fc800078e0002 */
[C---:B--2---:R-:W-:Y:S02]  /*0070*/  IMAD.WIDE.U32 R4, R9.reuse, 0x4, R4 ;  /* 0x0000000409047825 */ /* 0x044fe400078e0004 */
[----:B-1----:R-:W2:Y:S04]  /*0080*/  LDG.E R2, desc[UR4][R2.64] ;  /* 0x0000000402027981 */ /* 0x002ea8000c1e1900 */
[----:B------:R-:W2:Y:S01]  /*0090*/  LDG.E R5, desc[UR4][R4.64] ;  /* 0x0000000404057981 */ /* 0x000ea2000c1e1900 */
[----:B---3--:R-:W-:-:S04]  /*00a0*/  IMAD.WIDE.U32 R6, R9, 0x4, R6 ;  /* 0x0000000409067825 */ /* 0x008fc800078e0006 */
[----:B--2---:R-:W-:-:S05]  /*00b0*/  FADD R9, R2, R5 ;  /* 0x0000000502097221 */ /* 0x004fca0000000000 */
[----:B------:R-:W-:Y:S01]  /*00c0*/  STG.E desc[UR4][R6.64], R9 ;  /* 0x0000000906007986 */ /* 0x000fe2000c101904 */
[----:B------:R-:W-:Y:S05]  /*00d0*/  EXIT ;  /* 0x000000000000794d */ /* 0x000fea0003800000 */
.L_x_1:
        /* <DEDUP_REMOVED lines=10> */
.L_x_3:


//--------------------- .nv.shared.reserved.0     --------------------------
	.section	.nv.shared.reserved.0,"aw",@nobits
	.weak		__nv_reservedSMEM_offset_0_alias
	.size		__nv_reservedSMEM_offset_0_alias, 0, 64
	.other		__nv_reservedSMEM_offset_0_alias,@"STO_CUDA_RESERVED_SHARED STV_DEFAULT"
__nv_reservedSMEM_offset_0_alias:
	.zero		0
	.zero		64


//--------------------- .nv.constant0._Z16gensumArrayOnGPUPfS_S_ --------------------------
	.section	.nv.constant0._Z16gensumArrayOnGPUPfS_S_,"a",@progbits
	.sectionflags	@""
	.align	4
.nv.constant0._Z16gensumArrayOnGPUPfS_S_:
	.zero		920


//--------------------- .nv.constant0._Z13sumArrayOnGPUPfS_S_ --------------------------
	.section	.nv.constant0._Z13sumArrayOnGPUPfS_S_,"a",@progbits
	.sectionflags	@""
	.align	4
.nv.constant0._Z13sumArrayOnGPUPfS_S_:
	.zero		920


//--------------------- SYMBOLS --------------------------

	.type		.nv.reservedSmem.offset0,@object
	.size		.nv.reservedSmem.offset0,0x4
